//
// Generated by NVIDIA NVVM Compiler
//
// Compiler Build ID: CL-36424714
// Cuda compilation tools, release 13.0, V13.0.88
// Based on NVVM 20.0.0
//

.version 9.0
.target sm_100
.address_size 64

	// .globl	_Z24timestep_retrieve_kernelPKiiS0_S0_Pi

.visible .entry _Z24timestep_retrieve_kernelPKiiS0_S0_Pi(
	.param .u64 .ptr .align 1 _Z24timestep_retrieve_kernelPKiiS0_S0_Pi_param_0,
	.param .u32 _Z24timestep_retrieve_kernelPKiiS0_S0_Pi_param_1,
	.param .u64 .ptr .align 1 _Z24timestep_retrieve_kernelPKiiS0_S0_Pi_param_2,
	.param .u64 .ptr .align 1 _Z24timestep_retrieve_kernelPKiiS0_S0_Pi_param_3,
	.param .u64 .ptr .align 1 _Z24timestep_retrieve_kernelPKiiS0_S0_Pi_param_4
)
{
	.reg .pred 	%p<3>;
	.reg .b32 	%r<13>;
	.reg .b64 	%rd<17>;

	ld.param.u64 	%rd1, [_Z24timestep_retrieve_kernelPKiiS0_S0_Pi_param_0];
	ld.param.u32 	%r5, [_Z24timestep_retrieve_kernelPKiiS0_S0_Pi_param_1];
	ld.param.u64 	%rd2, [_Z24timestep_retrieve_kernelPKiiS0_S0_Pi_param_2];
	ld.param.u64 	%rd3, [_Z24timestep_retrieve_kernelPKiiS0_S0_Pi_param_3];
	ld.param.u64 	%rd4, [_Z24timestep_retrieve_kernelPKiiS0_S0_Pi_param_4];
	mov.u32 	%r6, %ctaid.x;
	mov.u32 	%r7, %ntid.x;
	mov.u32 	%r8, %tid.x;
	mad.lo.s32 	%r1, %r6, %r7, %r8;
	setp.ge.s32 	%p1, %r1, %r5;
	@%p1 bra 	$L__BB0_4;
	cvta.to.global.u64 	%rd5, %rd1;
	cvta.to.global.u64 	%rd6, %rd2;
	mul.wide.s32 	%rd7, %r1, 4;
	add.s64 	%rd8, %rd5, %rd7;
	ld.global.u32 	%r10, [%rd8];
	mul.wide.s32 	%rd9, %r10, 4;
	add.s64 	%rd10, %rd6, %rd9;
	ld.global.u32 	%r2, [%rd10];
	ld.global.u32 	%r11, [%rd10+4];
	setp.ge.s32 	%p2, %r2, %r11;
	mov.b32 	%r12, -1;
	@%p2 bra 	$L__BB0_3;
	cvta.to.global.u64 	%rd11, %rd3;
	mul.wide.s32 	%rd12, %r2, 4;
	add.s64 	%rd13, %rd11, %rd12;
	ld.global.u32 	%r12, [%rd13];
$L__BB0_3:
	cvta.to.global.u64 	%rd14, %rd4;
	add.s64 	%rd16, %rd14, %rd7;
	st.global.u32 	[%rd16], %r12;
$L__BB0_4:
	ret;

}


// ===== COMPILED SASS (sm_100) =====

	.target	sm_100

	.elftype	@"ET_EXEC"


//--------------------- .note.nv.tkinfo           --------------------------
	.section	.note.nv.tkinfo,"",@"SHT_NOTE"
	.sectionflags	@"SHF_NOTE_NV_TKINFO"
	.tkinfo
        /*0018*/ 	.word	0x00000002
        /*0030*/ 	.string	""
        /*0030*/ 	.string	"ptxas"
        /*0030*/ 	.string	"Cuda compilation tools, release 13.0, V13.0.88"
        /*0030*/ 	.string	"Build cuda_13.0.r13.0/compiler.36424714_0"
        /*0030*/ 	.string	"-arch sm_100 -m 64 "



//--------------------- .note.nv.cuinfo           --------------------------
	.section	.note.nv.cuinfo,"",@"SHT_NOTE"
	.sectionflags	@"SHF_NOTE_NV_CUINFO"
        /*0018*/ 	.short	0x0002
        /*001a*/ 	.short	0x0064
        /*001c*/ 	.short	0x0082
	.zero		2


//--------------------- .nv.info                  --------------------------
	.section	.nv.info,"",@"SHT_CUDA_INFO"
	.align	4


	//----- nvinfo : EIATTR_REGCOUNT
	.align		4
        /*0000*/ 	.byte	0x04, 0x2f
        /*0002*/ 	.short	(.L_1 - .L_0)
	.align		4
.L_0:
        /*0004*/ 	.word	index@(_Z24timestep_retrieve_kernelPKiiS0_S0_Pi)
        /*0008*/ 	.word	0x0000000e


	//----- nvinfo : EIATTR_FRAME_SIZE
	.align		4
.L_1:
        /*000c*/ 	.byte	0x04, 0x11
        /*000e*/ 	.short	(.L_3 - .L_2)
	.align		4
.L_2:
        /*0010*/ 	.word	index@(_Z24timestep_retrieve_kernelPKiiS0_S0_Pi)
        /*0014*/ 	.word	0x00000000


	//----- nvinfo : EIATTR_MIN_STACK_SIZE
	.align		4
.L_3:
        /*0018*/ 	.byte	0x04, 0x12
        /*001a*/ 	.short	(.L_5 - .L_4)
	.align		4
.L_4:
        /*001c*/ 	.word	index@(_Z24timestep_retrieve_kernelPKiiS0_S0_Pi)
        /*0020*/ 	.word	0x00000000
.L_5:


//--------------------- .nv.compat                --------------------------
	.section	.nv.compat,"",@"SHT_CUDA_COMPAT_INFO"
	.align	4
        /*0000*/ 	.byte	0x02, 0x09, 0x00, 0x00, 0x02, 0x02, 0x01, 0x00, 0x02, 0x05, 0x05, 0x00, 0x03, 0x07, 0x01, 0x01
        /*0010*/ 	.byte	0x02, 0x03, 0x00, 0x00, 0x02, 0x06, 0x01, 0x00, 0x04, 0x0b, 0x08, 0x00, 0x09, 0x00, 0x00, 0x00
        /*0020*/ 	.byte	0x00, 0x00, 0x00, 0x00


//--------------------- .nv.info._Z24timestep_retrieve_kernelPKiiS0_S0_Pi --------------------------
	.section	.nv.info._Z24timestep_retrieve_kernelPKiiS0_S0_Pi,"",@"SHT_CUDA_INFO"
	.sectionflags	@""
	.align	4


	//----- nvinfo : EIATTR_CUDA_API_VERSION
	.align		4
        /*0000*/ 	.byte	0x04, 0x37
        /*0002*/ 	.short	(.L_7 - .L_6)
.L_6:
        /*0004*/ 	.word	0x00000082


	//----- nvinfo : EIATTR_KPARAM_INFO
	.align		4
.L_7:
        /*0008*/ 	.byte	0x04, 0x17
        /*000a*/ 	.short	(.L_9 - .L_8)
.L_8:
        /*000c*/ 	.word	0x00000000
        /*0010*/ 	.short	0x0004
        /*0012*/ 	.short	0x0020
        /*0014*/ 	.byte	0x00, 0xf5, 0x21, 0x00


	//----- nvinfo : EIATTR_KPARAM_INFO
	.align		4
.L_9:
        /*0018*/ 	.byte	0x04, 0x17
        /*001a*/ 	.short	(.L_11 - .L_10)
.L_10:
        /*001c*/ 	.word	0x00000000
        /*0020*/ 	.short	0x0003
        /*0022*/ 	.short	0x0018
        /*0024*/ 	.byte	0x00, 0xf5, 0x21, 0x00


	//----- nvinfo : EIATTR_KPARAM_INFO
	.align		4
.L_11:
        /*0028*/ 	.byte	0x04, 0x17
        /*002a*/ 	.short	(.L_13 - .L_12)
.L_12:
        /*002c*/ 	.word	0x00000000
        /*0030*/ 	.short	0x0002
        /*0032*/ 	.short	0x0010
        /*0034*/ 	.byte	0x00, 0xf5, 0x21, 0x00


	//----- nvinfo : EIATTR_KPARAM_INFO
	.align		4
.L_13:
        /*0038*/ 	.byte	0x04, 0x17
        /*003a*/ 	.short	(.L_15 - .L_14)
.L_14:
        /*003c*/ 	.word	0x00000000
        /*0040*/ 	.short	0x0001
        /*0042*/ 	.short	0x0008
        /*0044*/ 	.byte	0x00, 0xf0, 0x11, 0x00


	//----- nvinfo : EIATTR_KPARAM_INFO
	.align		4
.L_15:
        /*0048*/ 	.byte	0x04, 0x17
        /*004a*/ 	.short	(.L_17 - .L_16)
.L_16:
        /*004c*/ 	.word	0x00000000
        /*0050*/ 	.short	0x0000
        /*0052*/ 	.short	0x0000
        /*0054*/ 	.byte	0x00, 0xf5, 0x21, 0x00


	//----- nvinfo : EIATTR_SPARSE_MMA_MASK
	.align		4
.L_17:
        /*0058*/ 	.byte	0x03, 0x50
        /*005a*/ 	.short	0x0000


	//----- nvinfo : EIATTR_MAXREG_COUNT
	.align		4
        /*005c*/ 	.byte	0x03, 0x1b
        /*005e*/ 	.short	0x00ff


	//----- nvinfo : EIATTR_MERCURY_ISA_VERSION
	.align		4
        /*0060*/ 	.byte	0x03, 0x5f
        /*0062*/ 	.short	0x0101


	//----- nvinfo : EIATTR_VRC_CTA_INIT_COUNT
	.align		4
        /*0064*/ 	.byte	0x02, 0x4a
	.zero		1
	.zero		1


	//----- nvinfo : EIATTR_EXIT_INSTR_OFFSETS
	.align		4
        /*0068*/ 	.byte	0x04, 0x1c
        /*006a*/ 	.short	(.L_19 - .L_18)


	//   ....[0]....
.L_18:
        /*006c*/ 	.word	0x00000070


	//   ....[1]....
        /*0070*/ 	.word	0x000001b0


	//----- nvinfo : EIATTR_CRS_STACK_SIZE
	.align		4
.L_19:
        /*0074*/ 	.byte	0x04, 0x1e
        /*0076*/ 	.short	(.L_21 - .L_20)
.L_20:
        /*0078*/ 	.word	0x00000000


	//----- nvinfo : EIATTR_CBANK_PARAM_SIZE
	.align		4
.L_21:
        /*007c*/ 	.byte	0x03, 0x19
        /*007e*/ 	.short	0x0028


	//----- nvinfo : EIATTR_PARAM_CBANK
	.align		4
        /*0080*/ 	.byte	0x04, 0x0a
        /*0082*/ 	.short	(.L_23 - .L_22)
	.align		4
.L_22:
        /*0084*/ 	.word	index@(.nv.constant0._Z24timestep_retrieve_kernelPKiiS0_S0_Pi)
        /*0088*/ 	.short	0x0380
        /*008a*/ 	.short	0x0028


	//----- nvinfo : EIATTR_SW_WAR
	.align		4
.L_23:
        /*008c*/ 	.byte	0x04, 0x36
        /*008e*/ 	.short	(.L_25 - .L_24)
.L_24:
        /*0090*/ 	.word	0x00000008
.L_25:


//--------------------- .nv.callgraph             --------------------------
	.section	.nv.callgraph,"",@"SHT_CUDA_CALLGRAPH"
	.align	4
	.sectionentsize	8
	.align		4
        /*0000*/ 	.word	0x00000000
	.align		4
        /*0004*/ 	.word	0xffffffff
	.align		4
        /*0008*/ 	.word	0x00000000
	.align		4
        /*000c*/ 	.word	0xfffffffe
	.align		4
        /*0010*/ 	.word	0x00000000
	.align		4
        /*0014*/ 	.word	0xfffffffd
	.align		4
        /*0018*/ 	.word	0x00000000
	.align		4
        /*001c*/ 	.word	0xfffffffc


//--------------------- .text._Z24timestep_retrieve_kernelPKiiS0_S0_Pi --------------------------
	.section	.text._Z24timestep_retrieve_kernelPKiiS0_S0_Pi,"ax",@progbits
	.align	128
        .global         _Z24timestep_retrieve_kernelPKiiS0_S0_Pi
        .type           _Z24timestep_retrieve_kernelPKiiS0_S0_Pi,@function
        .size           _Z24timestep_retrieve_kernelPKiiS0_S0_Pi,(.L_x_3 - _Z24timestep_retrieve_kernelPKiiS0_S0_Pi)
        .other          _Z24timestep_retrieve_kernelPKiiS0_S0_Pi,@"STO_CUDA_ENTRY STV_DEFAULT"
_Z24timestep_retrieve_kernelPKiiS0_S0_Pi:
.text._Z24timestep_retrieve_kernelPKiiS0_S0_Pi:
[----:B------:R-:W-:Y:S01]  /*0000*/  LDC R1, c[0x0][0x37c] ;  /* 0x0000df00ff017b82 */ /* 0x000fe20000000800 */
[----:B------:R-:W0:Y:S07]  /*0010*/  S2R R0, SR_TID.X ;  /* 0x0000000000007919 */ /* 0x000e2e0000002100 */
[----:B------:R-:W0:Y:S01]  /*0020*/  S2UR UR4, SR_CTAID.X ;  /* 0x00000000000479c3 */ /* 0x000e220000002500 */
[----:B------:R-:W1:Y:S07]  /*0030*/  LDCU UR5, c[0x0][0x388] ;  /* 0x00007100ff0577ac */ /* 0x000e6e0008000800 */
[----:B------:R-:W0:Y:S02]  /*0040*/  LDC R9, c[0x0][0x360] ;  /* 0x0000d800ff097b82 */ /* 0x000e240000000800 */
[----:B0-----:R-:W-:-:S05]  /*0050*/  IMAD R9, R9, UR4, R0 ;  /* 0x0000000409097c24 */ /* 0x001fca000f8e0200 */
[----:B-1----:R-:W-:-:S13]  /*0060*/  ISETP.GE.AND P0, PT, R9, UR5, PT ;  /* 0x0000000509007c0c */ /* 0x002fda000bf06270 */
[----:B------:R-:W-:Y:S05]  /*0070*/  @P0 EXIT ;  /* 0x000000000000094d */ /* 0x000fea0003800000 */
[----:B------:R-:W0:Y:S01]  /*0080*/  LDC.64 R2, c[0x0][0x380] ;  /* 0x0000e000ff027b82 */ /* 0x000e220000000a00 */
[----:B------:R-:W1:Y:S07]  /*0090*/  LDCU.64 UR4, c[0x0][0x358] ;  /* 0x00006b00ff0477ac */ /* 0x000e6e0008000a00 */
[----:B------:R-:W2:Y:S08]  /*00a0*/  LDC.64 R4, c[0x0][0x390] ;  /* 0x0000e400ff047b82 */ /* 0x000eb00000000a00 */
[----:B------:R-:W3:Y:S01]  /*00b0*/  LDC.64 R6, c[0x0][0x3a0] ;  /* 0x0000e800ff067b82 */ /* 0x000ee20000000a00 */
[----:B0-----:R-:W-:-:S06]  /*00c0*/  IMAD.WIDE R2, R9, 0x4, R2 ;  /* 0x0000000409027825 */ /* 0x001fcc00078e0202 */
[----:B-1----:R-:W2:Y:S02]  /*00d0*/  LDG.E R3, desc[UR4][R2.64] ;  /* 0x0000000402037981 */ /* 0x002ea4000c1e1900 */
[----:B--2---:R-:W-:-:S05]  /*00e0*/  IMAD.WIDE R4, R3, 0x4, R4 ;  /* 0x0000000403047825 */ /* 0x004fca00078e0204 */
[----:B------:R-:W2:Y:S04]  /*00f0*/  LDG.E R11, desc[UR4][R4.64] ;  /* 0x00000004040b7981 */ /* 0x000ea8000c1e1900 */
[----:B------:R-:W2:Y:S01]  /*0100*/  LDG.E R0, desc[UR4][R4.64+0x4] ;  /* 0x0000040404007981 */ /* 0x000ea2000c1e1900 */
[----:B------:R-:W-:Y:S01]  /*0110*/  BSSY.RECONVERGENT B0, `(.L_x_0) ;  /* 0x0000008000007945 */ /* 0x000fe20003800200 */
[----:B---3--:R-:W-:Y:S01]  /*0120*/  IMAD.WIDE R6, R9, 0x4, R6 ;  /* 0x0000000409067825 */ /* 0x008fe200078e0206 */
[----:B------:R-:W-:Y:S02]  /*0130*/  MOV R9, 0xffffffff ;  /* 0xffffffff00097802 */ /* 0x000fe40000000f00 */
[----:B--2---:R-:W-:-:S13]  /*0140*/  ISETP.GE.AND P0, PT, R11, R0, PT ;  /* 0x000000000b00720c */ /* 0x004fda0003f06270 */
[----:B------:R-:W-:Y:S05]  /*0150*/  @P0 BRA `(.L_x_1) ;  /* 0x00000000000c0947 */ /* 0x000fea0003800000 */
[----:B------:R-:W0:Y:S02]  /*0160*/  LDC.64 R2, c[0x0][0x398] ;  /* 0x0000e600ff027b82 */ /* 0x000e240000000a00 */
[----:B0-----:R-:W-:-:S05]  /*0170*/  IMAD.WIDE R2, R11, 0x4, R2 ;  /* 0x000000040b027825 */ /* 0x001fca00078e0202 */
[----:B------:R0:W5:Y:S02]  /*0180*/  LDG.E R9, desc[UR4][R2.64] ;  /* 0x0000000402097981 */ /* 0x000164000c1e1900 */
.L_x_1:
[----:B------:R-:W-:Y:S05]  /*0190*/  BSYNC.RECONVERGENT B0 ;  /* 0x0000000000007941 */ /* 0x000fea0003800200 */
.L_x_0:
[----:B-----5:R-:W-:Y:S01]  /*01a0*/  STG.E desc[UR4][R6.64], R9 ;  /* 0x0000000906007986 */ /* 0x020fe2000c101904 */
[----:B------:R-:W-:Y:S05]  /*01b0*/  EXIT ;  /* 0x000000000000794d */ /* 0x000fea0003800000 */
.L_x_2:
[----:B------:R-:W-:-:S00]  /*01c0*/  BRA `(.L_x_2) ;  /* 0xfffffffc00fc7947 */ /* 0x000fc0000383ffff */
[----:B------:R-:W-:-:S00]  /*01d0*/  NOP ;  /* 0x0000000000007918 */ /* 0x000fc00000000000 */
        /* <DEDUP_REMOVED lines=10> */
.L_x_3:


//--------------------- .nv.shared.reserved.0     --------------------------
	.section	.nv.shared.reserved.0,"aw",@nobits
	.weak		__nv_reservedSMEM_offset_0_alias
	.size		__nv_reservedSMEM_offset_0_alias, 0, 64
	.other		__nv_reservedSMEM_offset_0_alias,@"STO_CUDA_RESERVED_SHARED STV_DEFAULT"
__nv_reservedSMEM_offset_0_alias:
	.zero		0
	.zero		64


//--------------------- .nv.constant0._Z24timestep_retrieve_kernelPKiiS0_S0_Pi --------------------------
	.section	.nv.constant0._Z24timestep_retrieve_kernelPKiiS0_S0_Pi,"a",@progbits
	.sectionflags	@""
	.align	4
.nv.constant0._Z24timestep_retrieve_kernelPKiiS0_S0_Pi:
	.zero		936


//--------------------- SYMBOLS --------------------------

	.type		.nv.reservedSmem.offset0,@object
	.size		.nv.reservedSmem.offset0,0x4
